//
// Generated by NVIDIA NVVM Compiler
//
// Compiler Build ID: CL-36424714
// Cuda compilation tools, release 13.0, V13.0.88
// Based on NVVM 20.0.0
//

.version 9.0
.target sm_100
.address_size 64

	// .globl	_Z6kernelPfmmmmm

.visible .entry _Z6kernelPfmmmmm(
	.param .u64 .ptr .align 1 _Z6kernelPfmmmmm_param_0,
	.param .u64 _Z6kernelPfmmmmm_param_1,
	.param .u64 _Z6kernelPfmmmmm_param_2,
	.param .u64 _Z6kernelPfmmmmm_param_3,
	.param .u64 _Z6kernelPfmmmmm_param_4,
	.param .u64 _Z6kernelPfmmmmm_param_5
)
{
	.reg .pred 	%p<7>;
	.reg .b32 	%r<10>;
	.reg .b32 	%f<11>;
	.reg .b64 	%rd<34>;
	.reg .b64 	%fd<3>;

	ld.param.u64 	%rd10, [_Z6kernelPfmmmmm_param_0];
	ld.param.u64 	%rd11, [_Z6kernelPfmmmmm_param_1];
	ld.param.u64 	%rd12, [_Z6kernelPfmmmmm_param_2];
	ld.param.u64 	%rd15, [_Z6kernelPfmmmmm_param_3];
	ld.param.u64 	%rd13, [_Z6kernelPfmmmmm_param_4];
	ld.param.u64 	%rd14, [_Z6kernelPfmmmmm_param_5];
	mov.u32 	%r2, %ctaid.x;
	mov.u32 	%r1, %ntid.x;
	mul.lo.s32 	%r3, %r2, %r1;
	cvt.u64.u32 	%rd16, %r3;
	mov.u32 	%r4, %tid.x;
	cvt.u64.u32 	%rd17, %r4;
	add.s64 	%rd18, %rd16, %rd17;
	add.s64 	%rd32, %rd18, %rd15;
	setp.ge.u64 	%p1, %rd32, %rd13;
	@%p1 bra 	$L__BB0_8;
	cvta.to.global.u64 	%rd2, %rd10;
	add.s64 	%rd3, %rd14, -1;
	mov.u32 	%r5, %nctaid.x;
	mul.lo.s32 	%r6, %r5, %r1;
	cvt.u64.u32 	%rd4, %r6;
	cvt.u32.u64 	%r7, %rd14;
$L__BB0_2:
	or.b64  	%rd19, %rd32, %rd14;
	and.b64  	%rd20, %rd19, -4294967296;
	setp.ne.s64 	%p2, %rd20, 0;
	@%p2 bra 	$L__BB0_4;
	cvt.u32.u64 	%r8, %rd32;
	rem.u32 	%r9, %r8, %r7;
	cvt.u64.u32 	%rd33, %r9;
	bra.uni 	$L__BB0_5;
$L__BB0_4:
	rem.u64 	%rd33, %rd32, %rd14;
$L__BB0_5:
	setp.eq.s64 	%p3, %rd33, 0;
	setp.eq.s64 	%p4, %rd33, %rd3;
	or.pred  	%p5, %p3, %p4;
	@%p5 bra 	$L__BB0_7;
	add.s64 	%rd21, %rd32, %rd11;
	shl.b64 	%rd22, %rd21, 2;
	add.s64 	%rd23, %rd2, %rd22;
	ld.global.f32 	%f1, [%rd23];
	ld.global.f32 	%f2, [%rd23+-4];
	add.f32 	%f3, %f1, %f2;
	ld.global.f32 	%f4, [%rd23+4];
	add.f32 	%f5, %f3, %f4;
	sub.s64 	%rd24, %rd21, %rd14;
	shl.b64 	%rd25, %rd24, 2;
	add.s64 	%rd26, %rd2, %rd25;
	ld.global.f32 	%f6, [%rd26];
	add.f32 	%f7, %f5, %f6;
	shl.b64 	%rd27, %rd14, 2;
	add.s64 	%rd28, %rd23, %rd27;
	ld.global.f32 	%f8, [%rd28];
	add.f32 	%f9, %f7, %f8;
	cvt.f64.f32 	%fd1, %f9;
	mul.f64 	%fd2, %fd1, 0d3FC999999999999A;
	cvt.rn.f32.f64 	%f10, %fd2;
	add.s64 	%rd29, %rd32, %rd12;
	shl.b64 	%rd30, %rd29, 2;
	add.s64 	%rd31, %rd2, %rd30;
	st.global.f32 	[%rd31], %f10;
$L__BB0_7:
	add.s64 	%rd32, %rd32, %rd4;
	setp.lt.u64 	%p6, %rd32, %rd13;
	@%p6 bra 	$L__BB0_2;
$L__BB0_8:
	ret;

}


// ===== COMPILED SASS (sm_100) =====

	.target	sm_100

	.elftype	@"ET_EXEC"


//--------------------- .note.nv.tkinfo           --------------------------
	.section	.note.nv.tkinfo,"",@"SHT_NOTE"
	.sectionflags	@"SHF_NOTE_NV_TKINFO"
	.tkinfo
        /*0018*/ 	.word	0x00000002
        /*0030*/ 	.string	""
        /*0030*/ 	.string	"ptxas"
        /*0030*/ 	.string	"Cuda compilation tools, release 13.0, V13.0.88"
        /*0030*/ 	.string	"Build cuda_13.0.r13.0/compiler.36424714_0"
        /*0030*/ 	.string	"-arch sm_100 -m 64 "



//--------------------- .note.nv.cuinfo           --------------------------
	.section	.note.nv.cuinfo,"",@"SHT_NOTE"
	.sectionflags	@"SHF_NOTE_NV_CUINFO"
        /*0018*/ 	.short	0x0002
        /*001a*/ 	.short	0x0064
        /*001c*/ 	.short	0x0082
	.zero		2


//--------------------- .nv.info                  --------------------------
	.section	.nv.info,"",@"SHT_CUDA_INFO"
	.align	4


	//----- nvinfo : EIATTR_REGCOUNT
	.align		4
        /*0000*/ 	.byte	0x04, 0x2f
        /*0002*/ 	.short	(.L_1 - .L_0)
	.align		4
.L_0:
        /*0004*/ 	.word	index@(_Z6kernelPfmmmmm)
        /*0008*/ 	.word	0x00000014


	//----- nvinfo : EIATTR_FRAME_SIZE
	.align		4
.L_1:
        /*000c*/ 	.byte	0x04, 0x11
        /*000e*/ 	.short	(.L_3 - .L_2)
	.align		4
.L_2:
        /*0010*/ 	.word	index@($__internal_0_$__cuda_sm20_rem_u64)
        /*0014*/ 	.word	0x00000000


	//----- nvinfo : EIATTR_FRAME_SIZE
	.align		4
.L_3:
        /*0018*/ 	.byte	0x04, 0x11
        /*001a*/ 	.short	(.L_5 - .L_4)
	.align		4
.L_4:
        /*001c*/ 	.word	index@(_Z6kernelPfmmmmm)
        /*0020*/ 	.word	0x00000000


	//----- nvinfo : EIATTR_MIN_STACK_SIZE
	.align		4
.L_5:
        /*0024*/ 	.byte	0x04, 0x12
        /*0026*/ 	.short	(.L_7 - .L_6)
	.align		4
.L_6:
        /*0028*/ 	.word	index@(_Z6kernelPfmmmmm)
        /*002c*/ 	.word	0x00000000
.L_7:


//--------------------- .nv.compat                --------------------------
	.section	.nv.compat,"",@"SHT_CUDA_COMPAT_INFO"
	.align	4
        /*0000*/ 	.byte	0x02, 0x09, 0x00, 0x00, 0x02, 0x02, 0x01, 0x00, 0x02, 0x05, 0x05, 0x00, 0x03, 0x07, 0x01, 0x01
        /*0010*/ 	.byte	0x02, 0x03, 0x00, 0x00, 0x02, 0x06, 0x01, 0x00, 0x04, 0x0b, 0x08, 0x00, 0x01, 0x00, 0x00, 0x00
        /*0020*/ 	.byte	0x00, 0x00, 0x00, 0x00


//--------------------- .nv.info._Z6kernelPfmmmmm --------------------------
	.section	.nv.info._Z6kernelPfmmmmm,"",@"SHT_CUDA_INFO"
	.sectionflags	@""
	.align	4


	//----- nvinfo : EIATTR_CUDA_API_VERSION
	.align		4
        /*0000*/ 	.byte	0x04, 0x37
        /*0002*/ 	.short	(.L_9 - .L_8)
.L_8:
        /*0004*/ 	.word	0x00000082


	//----- nvinfo : EIATTR_KPARAM_INFO
	.align		4
.L_9:
        /*0008*/ 	.byte	0x04, 0x17
        /*000a*/ 	.short	(.L_11 - .L_10)
.L_10:
        /*000c*/ 	.word	0x00000000
        /*0010*/ 	.short	0x0005
        /*0012*/ 	.short	0x0028
        /*0014*/ 	.byte	0x00, 0xf0, 0x21, 0x00


	//----- nvinfo : EIATTR_KPARAM_INFO
	.align		4
.L_11:
        /*0018*/ 	.byte	0x04, 0x17
        /*001a*/ 	.short	(.L_13 - .L_12)
.L_12:
        /*001c*/ 	.word	0x00000000
        /*0020*/ 	.short	0x0004
        /*0022*/ 	.short	0x0020
        /*0024*/ 	.byte	0x00, 0xf0, 0x21, 0x00


	//----- nvinfo : EIATTR_KPARAM_INFO
	.align		4
.L_13:
        /*0028*/ 	.byte	0x04, 0x17
        /*002a*/ 	.short	(.L_15 - .L_14)
.L_14:
        /*002c*/ 	.word	0x00000000
        /*0030*/ 	.short	0x0003
        /*0032*/ 	.short	0x0018
        /*0034*/ 	.byte	0x00, 0xf0, 0x21, 0x00


	//----- nvinfo : EIATTR_KPARAM_INFO
	.align		4
.L_15:
        /*0038*/ 	.byte	0x04, 0x17
        /*003a*/ 	.short	(.L_17 - .L_16)
.L_16:
        /*003c*/ 	.word	0x00000000
        /*0040*/ 	.short	0x0002
        /*0042*/ 	.short	0x0010
        /*0044*/ 	.byte	0x00, 0xf0, 0x21, 0x00


	//----- nvinfo : EIATTR_KPARAM_INFO
	.align		4
.L_17:
        /*0048*/ 	.byte	0x04, 0x17
        /*004a*/ 	.short	(.L_19 - .L_18)
.L_18:
        /*004c*/ 	.word	0x00000000
        /*0050*/ 	.short	0x0001
        /*0052*/ 	.short	0x0008
        /*0054*/ 	.byte	0x00, 0xf0, 0x21, 0x00


	//----- nvinfo : EIATTR_KPARAM_INFO
	.align		4
.L_19:
        /*0058*/ 	.byte	0x04, 0x17
        /*005a*/ 	.short	(.L_21 - .L_20)
.L_20:
        /*005c*/ 	.word	0x00000000
        /*0060*/ 	.short	0x0000
        /*0062*/ 	.short	0x0000
        /*0064*/ 	.byte	0x00, 0xf5, 0x21, 0x00


	//----- nvinfo : EIATTR_SPARSE_MMA_MASK
	.align		4
.L_21:
        /*0068*/ 	.byte	0x03, 0x50
        /*006a*/ 	.short	0x0000


	//----- nvinfo : EIATTR_MAXREG_COUNT
	.align		4
        /*006c*/ 	.byte	0x03, 0x1b
        /*006e*/ 	.short	0x00ff


	//----- nvinfo : EIATTR_MERCURY_ISA_VERSION
	.align		4
        /*0070*/ 	.byte	0x03, 0x5f
        /*0072*/ 	.short	0x0101


	//----- nvinfo : EIATTR_VRC_CTA_INIT_COUNT
	.align		4
        /*0074*/ 	.byte	0x02, 0x4a
	.zero		1
	.zero		1


	//----- nvinfo : EIATTR_EXIT_INSTR_OFFSETS
	.align		4
        /*0078*/ 	.byte	0x04, 0x1c
        /*007a*/ 	.short	(.L_23 - .L_22)


	//   ....[0]....
.L_22:
        /*007c*/ 	.word	0x000000b0


	//   ....[1]....
        /*0080*/ 	.word	0x000005e0


	//----- nvinfo : EIATTR_CRS_STACK_SIZE
	.align		4
.L_23:
        /*0084*/ 	.byte	0x04, 0x1e
        /*0086*/ 	.short	(.L_25 - .L_24)
.L_24:
        /*0088*/ 	.word	0x00000000


	//----- nvinfo : EIATTR_CBANK_PARAM_SIZE
	.align		4
.L_25:
        /*008c*/ 	.byte	0x03, 0x19
        /*008e*/ 	.short	0x0030


	//----- nvinfo : EIATTR_PARAM_CBANK
	.align		4
        /*0090*/ 	.byte	0x04, 0x0a
        /*0092*/ 	.short	(.L_27 - .L_26)
	.align		4
.L_26:
        /*0094*/ 	.word	index@(.nv.constant0._Z6kernelPfmmmmm)
        /*0098*/ 	.short	0x0380
        /*009a*/ 	.short	0x0030


	//----- nvinfo : EIATTR_SW_WAR
	.align		4
.L_27:
        /*009c*/ 	.byte	0x04, 0x36
        /*009e*/ 	.short	(.L_29 - .L_28)
.L_28:
        /*00a0*/ 	.word	0x00000008
.L_29:


//--------------------- .nv.callgraph             --------------------------
	.section	.nv.callgraph,"",@"SHT_CUDA_CALLGRAPH"
	.align	4
	.sectionentsize	8
	.align		4
        /*0000*/ 	.word	0x00000000
	.align		4
        /*0004*/ 	.word	0xffffffff
	.align		4
        /*0008*/ 	.word	0x00000000
	.align		4
        /*000c*/ 	.word	0xfffffffe
	.align		4
        /*0010*/ 	.word	0x00000000
	.align		4
        /*0014*/ 	.word	0xfffffffd
	.align		4
        /*0018*/ 	.word	0x00000000
	.align		4
        /*001c*/ 	.word	0xfffffffc


//--------------------- .text._Z6kernelPfmmmmm    --------------------------
	.section	.text._Z6kernelPfmmmmm,"ax",@progbits
	.align	128
        .global         _Z6kernelPfmmmmm
        .type           _Z6kernelPfmmmmm,@function
        .size           _Z6kernelPfmmmmm,(.L_x_8 - _Z6kernelPfmmmmm)
        .other          _Z6kernelPfmmmmm,@"STO_CUDA_ENTRY STV_DEFAULT"
_Z6kernelPfmmmmm:
.text._Z6kernelPfmmmmm:
[----:B------:R-:W-:Y:S01]  /*0000*/  LDC R1, c[0x0][0x37c] ;  /* 0x0000df00ff017b82 */ /* 0x000fe20000000800 */
[----:B------:R-:W0:Y:S07]  /*0010*/  S2R R3, SR_TID.X ;  /* 0x0000000000037919 */ /* 0x000e2e0000002100 */
[----:B------:R-:W1:Y:S01]  /*0020*/  S2UR UR4, SR_CTAID.X ;  /* 0x00000000000479c3 */ /* 0x000e620000002500 */
[----:B------:R-:W1:Y:S01]  /*0030*/  LDCU UR5, c[0x0][0x360] ;  /* 0x00006c00ff0577ac */ /* 0x000e620008000800 */
[----:B------:R-:W2:Y:S06]  /*0040*/  LDCU.64 UR6, c[0x0][0x3a0] ;  /* 0x00007400ff0677ac */ /* 0x000eac0008000a00 */
[----:B------:R-:W0:Y:S01]  /*0050*/  LDC.64 R4, c[0x0][0x398] ;  /* 0x0000e600ff047b82 */ /* 0x000e220000000a00 */
[----:B-1----:R-:W-:-:S06]  /*0060*/  UIMAD UR4, UR4, UR5, URZ ;  /* 0x00000005040472a4 */ /* 0x002fcc000f8e02ff */
[----:B0-----:R-:W-:-:S04]  /*0070*/  IADD3 R0, P0, P1, R4, UR4, R3 ;  /* 0x0000000404007c10 */ /* 0x001fc8000f91e003 */
[----:B------:R-:W-:Y:S02]  /*0080*/  IADD3.X R4, PT, PT, RZ, R5, RZ, P0, P1 ;  /* 0x00000005ff047210 */ /* 0x000fe400007e24ff */
[----:B--2---:R-:W-:-:S04]  /*0090*/  ISETP.GE.U32.AND P0, PT, R0, UR6, PT ;  /* 0x0000000600007c0c */ /* 0x004fc8000bf06070 */
[----:B------:R-:W-:-:S13]  /*00a0*/  ISETP.GE.U32.AND.EX P0, PT, R4, UR7, PT, P0 ;  /* 0x0000000704007c0c */ /* 0x000fda000bf06100 */
[----:B------:R-:W-:Y:S05]  /*00b0*/  @P0 EXIT ;  /* 0x000000000000094d */ /* 0x000fea0003800000 */
[----:B------:R-:W0:Y:S01]  /*00c0*/  LDC.64 R2, c[0x0][0x3a8] ;  /* 0x0000ea00ff027b82 */ /* 0x000e220000000a00 */
[----:B------:R-:W1:Y:S01]  /*00d0*/  LDCU.64 UR6, c[0x0][0x3a8] ;  /* 0x00007500ff0677ac */ /* 0x000e620008000a00 */
[----:B------:R-:W-:Y:S01]  /*00e0*/  BSSY.RECONVERGENT B0, `(.L_x_0) ;  /* 0x000004f000007945 */ /* 0x000fe20003800200 */
[----:B------:R-:W2:Y:S01]  /*00f0*/  LDCU UR4, c[0x0][0x370] ;  /* 0x00006e00ff0477ac */ /* 0x000ea20008000800 */
[----:B------:R-:W3:Y:S01]  /*0100*/  LDCU.64 UR8, c[0x0][0x358] ;  /* 0x00006b00ff0877ac */ /* 0x000ee20008000a00 */
[----:B------:R-:W4:Y:S01]  /*0110*/  LDCU UR18, c[0x0][0x3ac] ;  /* 0x00007580ff1277ac */ /* 0x000f220008000800 */
[----:B------:R-:W0:Y:S01]  /*0120*/  LDCU UR19, c[0x0][0x3a8] ;  /* 0x00007500ff1377ac */ /* 0x000e220008000800 */
[----:B-1----:R-:W-:Y:S01]  /*0130*/  UIADD3 UR6, UP0, UPT, UR6, -0x1, URZ ;  /* 0xffffffff06067890 */ /* 0x002fe2000ff1e0ff */
[----:B------:R-:W1:Y:S01]  /*0140*/  LDCU.64 UR20, c[0x0][0x3a0] ;  /* 0x00007400ff1477ac */ /* 0x000e620008000a00 */
[----:B------:R-:W0:Y:S01]  /*0150*/  LDCU.64 UR16, c[0x0][0x390] ;  /* 0x00007200ff1077ac */ /* 0x000e220008000a00 */
[----:B------:R-:W0:Y:S01]  /*0160*/  LDCU.128 UR12, c[0x0][0x380] ;  /* 0x00007000ff0c77ac */ /* 0x000e220008000c00 */
[----:B------:R-:W-:-:S02]  /*0170*/  UIADD3.X UR7, UPT, UPT, UR7, -0x1, URZ, UP0, !UPT ;  /* 0xffffffff07077890 */ /* 0x000fc400087fe4ff */
[----:B--234-:R-:W-:-:S12]  /*0180*/  UIMAD UR4, UR5, UR4, URZ ;  /* 0x00000004050472a4 */ /* 0x01cfd8000f8e02ff */
.L_x_6:
[----:B------:R-:W-:Y:S01]  /*0190*/  LOP3.LUT R5, R4, UR18, RZ, 0xfc, !PT ;  /* 0x0000001204057c12 */ /* 0x000fe2000f8efcff */
[----:B------:R-:W-:Y:S03]  /*01a0*/  BSSY.RECONVERGENT B1, `(.L_x_1) ;  /* 0x0000019000017945 */ /* 0x000fe60003800200 */
[----:B------:R-:W-:-:S13]  /*01b0*/  ISETP.NE.U32.AND P0, PT, R5, RZ, PT ;  /* 0x000000ff0500720c */ /* 0x000fda0003f05070 */
[----:B0-----:R-:W-:Y:S05]  /*01c0*/  @P0 BRA `(.L_x_2) ;  /* 0x0000000000500947 */ /* 0x001fea0003800000 */
[----:B0-----:R-:W0:Y:S01]  /*01d0*/  I2F.U32.RP R5, UR19 ;  /* 0x0000001300057d06 */ /* 0x001e220008209000 */
[----:B------:R-:W-:-:S07]  /*01e0*/  ISETP.NE.U32.AND P1, PT, RZ, UR19, PT ;  /* 0x00000013ff007c0c */ /* 0x000fce000bf25070 */
[----:B0-----:R-:W0:Y:S02]  /*01f0*/  MUFU.RCP R5, R5 ;  /* 0x0000000500057308 */ /* 0x001e240000001000 */
[----:B0-----:R-:W-:-:S06]  /*0200*/  VIADD R6, R5, 0xffffffe ;  /* 0x0ffffffe05067836 */ /* 0x001fcc0000000000 */
[----:B------:R0:W2:Y:S02]  /*0210*/  F2I.FTZ.U32.TRUNC.NTZ R7, R6 ;  /* 0x0000000600077305 */ /* 0x0000a4000021f000 */
[----:B0-----:R-:W-:Y:S02]  /*0220*/  IMAD.MOV.U32 R6, RZ, RZ, RZ ;  /* 0x000000ffff067224 */ /* 0x001fe400078e00ff */
[----:B--2---:R-:W-:-:S04]  /*0230*/  IMAD.MOV R9, RZ, RZ, -R7 ;  /* 0x000000ffff097224 */ /* 0x004fc800078e0a07 */
[----:B------:R-:W-:-:S04]  /*0240*/  IMAD R9, R9, UR19, RZ ;  /* 0x0000001309097c24 */ /* 0x000fc8000f8e02ff */
[----:B------:R-:W-:-:S06]  /*0250*/  IMAD.HI.U32 R7, R7, R9, R6 ;  /* 0x0000000907077227 */ /* 0x000fcc00078e0006 */
[----:B------:R-:W-:-:S04]  /*0260*/  IMAD.HI.U32 R7, R7, R0, RZ ;  /* 0x0000000007077227 */ /* 0x000fc800078e00ff */
[----:B------:R-:W-:-:S04]  /*0270*/  IMAD.MOV R7, RZ, RZ, -R7 ;  /* 0x000000ffff077224 */ /* 0x000fc800078e0a07 */
[----:B------:R-:W-:Y:S02]  /*0280*/  IMAD R8, R7, UR19, R0 ;  /* 0x0000001307087c24 */ /* 0x000fe4000f8e0200 */
[----:B------:R-:W-:-:S03]  /*0290*/  IMAD.MOV.U32 R7, RZ, RZ, RZ ;  /* 0x000000ffff077224 */ /* 0x000fc600078e00ff */
[----:B------:R-:W-:-:S13]  /*02a0*/  ISETP.GE.U32.AND P0, PT, R8, UR19, PT ;  /* 0x0000001308007c0c */ /* 0x000fda000bf06070 */
[----:B------:R-:W-:-:S05]  /*02b0*/  @P0 VIADD R8, R8, -UR19 ;  /* 0x8000001308080c36 */ /* 0x000fca0008000000 */
[----:B------:R-:W-:-:S13]  /*02c0*/  ISETP.GE.U32.AND P0, PT, R8, UR19, PT ;  /* 0x0000001308007c0c */ /* 0x000fda000bf06070 */
[----:B------:R-:W-:Y:S01]  /*02d0*/  @P0 VIADD R8, R8, -UR19 ;  /* 0x8000001308080c36 */ /* 0x000fe20008000000 */
[----:B------:R-:W-:-:S05]  /*02e0*/  @!P1 LOP3.LUT R8, RZ, UR19, RZ, 0x33, !PT ;  /* 0x00000013ff089c12 */ /* 0x000fca000f8e33ff */
[----:B------:R-:W-:Y:S01]  /*02f0*/  IMAD.MOV.U32 R6, RZ, RZ, R8 ;  /* 0x000000ffff067224 */ /* 0x000fe200078e0008 */
[----:B------:R-:W-:Y:S06]  /*0300*/  BRA `(.L_x_3) ;  /* 0x0000000000087947 */ /* 0x000fec0003800000 */
.L_x_2:
[----:B------:R-:W-:-:S07]  /*0310*/  MOV R8, 0x330 ;  /* 0x0000033000087802 */ /* 0x000fce0000000f00 */
[----:B01----:R-:W-:Y:S05]  /*0320*/  CALL.REL.NOINC `($__internal_0_$__cuda_sm20_rem_u64) ;  /* 0x0000000000b07944 */ /* 0x003fea0003c00000 */
.L_x_3:
[----:B-1----:R-:W-:Y:S05]  /*0330*/  BSYNC.RECONVERGENT B1 ;  /* 0x0000000000017941 */ /* 0x002fea0003800200 */
.L_x_1:
[C---:B------:R-:W-:Y:S01]  /*0340*/  ISETP.NE.U32.AND P0, PT, R6.reuse, UR6, PT ;  /* 0x0000000606007c0c */ /* 0x040fe2000bf05070 */
[----:B------:R-:W-:Y:S01]  /*0350*/  BSSY.RECONVERGENT B1, `(.L_x_4) ;  /* 0x0000022000017945 */ /* 0x000fe20003800200 */
[----:B------:R-:W-:Y:S02]  /*0360*/  ISETP.EQ.U32.AND P1, PT, R6, RZ, PT ;  /* 0x000000ff0600720c */ /* 0x000fe40003f22070 */
[----:B------:R-:W-:-:S04]  /*0370*/  ISETP.NE.AND.EX P0, PT, R7, UR7, PT, P0 ;  /* 0x0000000707007c0c */ /* 0x000fc8000bf05300 */
[----:B------:R-:W-:-:S13]  /*0380*/  ISETP.EQ.OR.EX P0, PT, R7, RZ, !P0, P1 ;  /* 0x000000ff0700720c */ /* 0x000fda0004702710 */
[----:B------:R-:W-:Y:S05]  /*0390*/  @P0 BRA `(.L_x_5) ;  /* 0x0000000000740947 */ /* 0x000fea0003800000 */
[----:B------:R-:W-:-:S04]  /*03a0*/  IADD3 R5, P0, PT, R0, UR14, RZ ;  /* 0x0000000e00057c10 */ /* 0x000fc8000ff1e0ff */
[----:B------:R-:W-:Y:S02]  /*03b0*/  IADD3.X R12, PT, PT, R4, UR15, RZ, P0, !PT ;  /* 0x0000000f040c7c10 */ /* 0x000fe400087fe4ff */
[C---:B------:R-:W-:Y:S02]  /*03c0*/  LEA R6, P0, R5.reuse, UR12, 0x2 ;  /* 0x0000000c05067c11 */ /* 0x040fe4000f8010ff */
[C---:B------:R-:W-:Y:S02]  /*03d0*/  IADD3 R9, P1, PT, R5.reuse, -R2, RZ ;  /* 0x8000000205097210 */ /* 0x040fe40007f3e0ff */
[----:B------:R-:W-:Y:S02]  /*03e0*/  LEA.HI.X R7, R5, UR13, R12, 0x2, P0 ;  /* 0x0000000d05077c11 */ /* 0x000fe400080f140c */
[C---:B------:R-:W-:Y:S01]  /*03f0*/  LEA R10, P0, R9.reuse, UR12, 0x2 ;  /* 0x0000000c090a7c11 */ /* 0x040fe2000f8010ff */
[----:B------:R-:W-:Y:S02]  /*0400*/  IMAD.X R12, R12, 0x1, ~R3, P1 ;  /* 0x000000010c0c7824 */ /* 0x000fe400008e0e03 */
[----:B------:R-:W2:Y:S04]  /*0410*/  LDG.E R5, desc[UR8][R6.64] ;  /* 0x0000000806057981 */ /* 0x000ea8000c1e1900 */
[----:B------:R-:W2:Y:S01]  /*0420*/  LDG.E R8, desc[UR8][R6.64+-0x4] ;  /* 0xfffffc0806087981 */ /* 0x000ea2000c1e1900 */
[----:B------:R-:W-:-:S02]  /*0430*/  LEA.HI.X R11, R9, UR13, R12, 0x2, P0 ;  /* 0x0000000d090b7c11 */ /* 0x000fc400080f140c */
[C---:B------:R-:W-:Y:S01]  /*0440*/  LEA R12, P0, R2.reuse, R6, 0x2 ;  /* 0x00000006020c7211 */ /* 0x040fe200078010ff */
[----:B------:R0:W3:Y:S03]  /*0450*/  LDG.E R14, desc[UR8][R6.64+0x4] ;  /* 0x00000408060e7981 */ /* 0x0000e6000c1e1900 */
[----:B------:R-:W-:Y:S01]  /*0460*/  LEA.HI.X R13, R2, R7, R3, 0x2, P0 ;  /* 0x00000007020d7211 */ /* 0x000fe200000f1403 */
[----:B------:R-:W4:Y:S04]  /*0470*/  LDG.E R10, desc[UR8][R10.64] ;  /* 0x000000080a0a7981 */ /* 0x000f28000c1e1900 */
[----:B------:R-:W5:Y:S01]  /*0480*/  LDG.E R12, desc[UR8][R12.64] ;  /* 0x000000080c0c7981 */ /* 0x000f62000c1e1900 */
[----:B------:R-:W-:Y:S01]  /*0490*/  UMOV UR10, 0x9999999a ;  /* 0x9999999a000a7882 */ /* 0x000fe20000000000 */
[----:B------:R-:W-:Y:S01]  /*04a0*/  UMOV UR11, 0x3fc99999 ;  /* 0x3fc99999000b7882 */ /* 0x000fe20000000000 */
[----:B0-----:R-:W-:Y:S01]  /*04b0*/  IADD3 R7, P0, PT, R0, UR16, RZ ;  /* 0x0000001000077c10 */ /* 0x001fe2000ff1e0ff */
[----:B--2---:R-:W-:-:S04]  /*04c0*/  FADD R5, R5, R8 ;  /* 0x0000000805057221 */ /* 0x004fc80000000000 */
[----:B---3--:R-:W-:-:S04]  /*04d0*/  FADD R5, R5, R14 ;  /* 0x0000000e05057221 */ /* 0x008fc80000000000 */
[----:B----4-:R-:W-:Y:S01]  /*04e0*/  FADD R5, R5, R10 ;  /* 0x0000000a05057221 */ /* 0x010fe20000000000 */
[----:B------:R-:W-:Y:S02]  /*04f0*/  IADD3.X R10, PT, PT, R4, UR17, RZ, P0, !PT ;  /* 0x00000011040a7c10 */ /* 0x000fe400087fe4ff */
[----:B------:R-:W-:Y:S01]  /*0500*/  LEA R6, P0, R7, UR12, 0x2 ;  /* 0x0000000c07067c11 */ /* 0x000fe2000f8010ff */
[----:B-----5:R-:W-:-:S03]  /*0510*/  FADD R5, R5, R12 ;  /* 0x0000000c05057221 */ /* 0x020fc60000000000 */
[----:B------:R-:W-:Y:S01]  /*0520*/  LEA.HI.X R7, R7, UR13, R10, 0x2, P0 ;  /* 0x0000000d07077c11 */ /* 0x000fe200080f140a */
[----:B------:R-:W0:Y:S02]  /*0530*/  F2F.F64.F32 R8, R5 ;  /* 0x0000000500087310 */ /* 0x000e240000201800 */
[----:B0-----:R-:W-:-:S10]  /*0540*/  DMUL R8, R8, UR10 ;  /* 0x0000000a08087c28 */ /* 0x001fd40008000000 */
[----:B------:R-:W0:Y:S02]  /*0550*/  F2F.F32.F64 R9, R8 ;  /* 0x0000000800097310 */ /* 0x000e240000301000 */
[----:B0-----:R0:W-:Y:S02]  /*0560*/  STG.E desc[UR8][R6.64], R9 ;  /* 0x0000000906007986 */ /* 0x0011e4000c101908 */
.L_x_5:
[----:B------:R-:W-:Y:S05]  /*0570*/  BSYNC.RECONVERGENT B1 ;  /* 0x0000000000017941 */ /* 0x000fea0003800200 */
.L_x_4:
[----:B------:R-:W-:-:S05]  /*0580*/  IADD3 R0, P0, PT, R0, UR4, RZ ;  /* 0x0000000400007c10 */ /* 0x000fca000ff1e0ff */
[----:B------:R-:W-:Y:S01]  /*0590*/  IMAD.X R4, RZ, RZ, R4, P0 ;  /* 0x000000ffff047224 */ /* 0x000fe200000e0604 */
[----:B------:R-:W-:-:S04]  /*05a0*/  ISETP.GE.U32.AND P0, PT, R0, UR20, PT ;  /* 0x0000001400007c0c */ /* 0x000fc8000bf06070 */
[----:B------:R-:W-:-:S13]  /*05b0*/  ISETP.GE.U32.AND.EX P0, PT, R4, UR21, PT, P0 ;  /* 0x0000001504007c0c */ /* 0x000fda000bf06100 */
[----:B------:R-:W-:Y:S05]  /*05c0*/  @!P0 BRA `(.L_x_6) ;  /* 0xfffffff800f08947 */ /* 0x000fea000383ffff */
[----:B------:R-:W-:Y:S05]  /*05d0*/  BSYNC.RECONVERGENT B0 ;  /* 0x0000000000007941 */ /* 0x000fea0003800200 */
.L_x_0:
[----:B------:R-:W-:Y:S05]  /*05e0*/  EXIT ;  /* 0x000000000000794d */ /* 0x000fea0003800000 */
        .weak           $__internal_0_$__cuda_sm20_rem_u64
        .type           $__internal_0_$__cuda_sm20_rem_u64,@function
        .size           $__internal_0_$__cuda_sm20_rem_u64,(.L_x_8 - $__internal_0_$__cuda_sm20_rem_u64)
$__internal_0_$__cuda_sm20_rem_u64:
[----:B------:R-:W0:Y:S01]  /*05f0*/  LDCU.64 UR10, c[0x0][0x3a8] ;  /* 0x00007500ff0a77ac */ /* 0x000e220008000a00 */
[----:B------:R-:W1:Y:S01]  /*0600*/  LDC.64 R6, c[0x0][0x3a8] ;  /* 0x0000ea00ff067b82 */ /* 0x000e620000000a00 */
[----:B0-----:R-:W0:Y:S08]  /*0610*/  I2F.U64.RP R5, UR10 ;  /* 0x0000000a00057d12 */ /* 0x001e300008309000 */
[----:B0-----:R-:W0:Y:S02]  /*0620*/  MUFU.RCP R5, R5 ;  /* 0x0000000500057308 */ /* 0x001e240000001000 */
[----:B0-----:R-:W-:-:S06]  /*0630*/  VIADD R10, R5, 0x1ffffffe ;  /* 0x1ffffffe050a7836 */ /* 0x001fcc0000000000 */
[----:B------:R-:W1:Y:S02]  /*0640*/  F2I.U64.TRUNC R10, R10 ;  /* 0x0000000a000a7311 */ /* 0x000e64000020d800 */
[----:B-1----:R-:W-:-:S04]  /*0650*/  IMAD.WIDE.U32 R12, R10, R6, RZ ;  /* 0x000000060a0c7225 */ /* 0x002fc800078e00ff */
[C---:B------:R-:W-:Y:S01]  /*0660*/  IMAD R9, R10.reuse, R7, R13 ;  /* 0x000000070a097224 */ /* 0x040fe200078e020d */
[----:B------:R-:W-:Y:S01]  /*0670*/  IADD3 R15, P0, PT, RZ, -R12, RZ ;  /* 0x8000000cff0f7210 */ /* 0x000fe20007f1e0ff */
[----:B------:R-:W-:Y:S02]  /*0680*/  IMAD.MOV.U32 R13, RZ, RZ, R10 ;  /* 0x000000ffff0d7224 */ /* 0x000fe400078e000a */
[----:B------:R-:W-:Y:S02]  /*0690*/  IMAD R9, R11, R6, R9 ;  /* 0x000000060b097224 */ /* 0x000fe400078e0209 */
[----:B------:R-:W-:-:S03]  /*06a0*/  IMAD.HI.U32 R12, R10, R15, RZ ;  /* 0x0000000f0a0c7227 */ /* 0x000fc600078e00ff */
[----:B------:R-:W-:-:S05]  /*06b0*/  IADD3.X R9, PT, PT, RZ, ~R9, RZ, P0, !PT ;  /* 0x80000009ff097210 */ /* 0x000fca00007fe4ff */
[----:B------:R-:W-:-:S04]  /*06c0*/  IMAD.WIDE.U32 R12, P0, R10, R9, R12 ;  /* 0x000000090a0c7225 */ /* 0x000fc8000780000c */
[C---:B------:R-:W-:Y:S02]  /*06d0*/  IMAD R17, R11.reuse, R9, RZ ;  /* 0x000000090b117224 */ /* 0x040fe400078e02ff */
[----:B------:R-:W-:-:S04]  /*06e0*/  IMAD.HI.U32 R12, P1, R11, R15, R12 ;  /* 0x0000000f0b0c7227 */ /* 0x000fc8000782000c */
[----:B------:R-:W-:Y:S01]  /*06f0*/  IMAD.HI.U32 R5, R11, R9, RZ ;  /* 0x000000090b057227 */ /* 0x000fe200078e00ff */
[----:B------:R-:W-:-:S03]  /*0700*/  IADD3 R13, P2, PT, R17, R12, RZ ;  /* 0x0000000c110d7210 */ /* 0x000fc60007f5e0ff */
[----:B------:R-:W-:Y:S02]  /*0710*/  IMAD.X R5, R5, 0x1, R11, P0 ;  /* 0x0000000105057824 */ /* 0x000fe400000e060b */
[----:B------:R-:W-:-:S03]  /*0720*/  IMAD.WIDE.U32 R10, R13, R6, RZ ;  /* 0x000000060d0a7225 */ /* 0x000fc600078e00ff */
[----:B------:R-:W-:Y:S01]  /*0730*/  IADD3.X R5, PT, PT, RZ, RZ, R5, P2, P1 ;  /* 0x000000ffff057210 */ /* 0x000fe200017e2405 */
[----:B------:R-:W-:Y:S01]  /*0740*/  IMAD R9, R13, R7, R11 ;  /* 0x000000070d097224 */ /* 0x000fe200078e020b */
[----:B------:R-:W-:-:S03]  /*0750*/  IADD3 R11, P0, PT, RZ, -R10, RZ ;  /* 0x8000000aff0b7210 */ /* 0x000fc60007f1e0ff */
[----:B------:R-:W-:Y:S02]  /*0760*/  IMAD R9, R5, R6, R9 ;  /* 0x0000000605097224 */ /* 0x000fe400078e0209 */
[----:B------:R-:W-:-:S04]  /*0770*/  IMAD.HI.U32 R12, R13, R11, RZ ;  /* 0x0000000b0d0c7227 */ /* 0x000fc800078e00ff */
[----:B------:R-:W-:-:S04]  /*0780*/  IMAD.X R10, RZ, RZ, ~R9, P0 ;  /* 0x000000ffff0a7224 */ /* 0x000fc800000e0e09 */
[----:B------:R-:W-:-:S04]  /*0790*/  IMAD.WIDE.U32 R12, P0, R13, R10, R12 ;  /* 0x0000000a0d0c7225 */ /* 0x000fc8000780000c */
[C---:B------:R-:W-:Y:S02]  /*07a0*/  IMAD R14, R5.reuse, R10, RZ ;  /* 0x0000000a050e7224 */ /* 0x040fe400078e02ff */
[----:B------:R-:W-:-:S04]  /*07b0*/  IMAD.HI.U32 R9, P1, R5, R11, R12 ;  /* 0x0000000b05097227 */ /* 0x000fc8000782000c */
[----:B------:R-:W-:Y:S01]  /*07c0*/  IMAD.HI.U32 R10, R5, R10, RZ ;  /* 0x0000000a050a7227 */ /* 0x000fe200078e00ff */
[----:B------:R-:W-:-:S03]  /*07d0*/  IADD3 R9, P2, PT, R14, R9, RZ ;  /* 0x000000090e097210 */ /* 0x000fc60007f5e0ff */
[----:B------:R-:W-:Y:S02]  /*07e0*/  IMAD.X R5, R10, 0x1, R5, P0 ;  /* 0x000000010a057824 */ /* 0x000fe400000e0605 */
[----:B------:R-:W-:-:S03]  /*07f0*/  IMAD.HI.U32 R10, R9, R0, RZ ;  /* 0x00000000090a7227 */ /* 0x000fc600078e00ff */
[----:B------:R-:W-:Y:S01]  /*0800*/  IADD3.X R5, PT, PT, RZ, RZ, R5, P2, P1 ;  /* 0x000000ffff057210 */ /* 0x000fe200017e2405 */
[----:B------:R-:W-:Y:S02]  /*0810*/  IMAD.MOV.U32 R11, RZ, RZ, RZ ;  /* 0x000000ffff0b7224 */ /* 0x000fe400078e00ff */
[----:B------:R-:W-:-:S04]  /*0820*/  IMAD.WIDE.U32 R10, R9, R4, R10 ;  /* 0x00000004090a7225 */ /* 0x000fc800078e000a */
[C---:B------:R-:W-:Y:S02]  /*0830*/  IMAD R12, R5.reuse, R4, RZ ;  /* 0x00000004050c7224 */ /* 0x040fe400078e02ff */
[----:B------:R-:W-:-:S04]  /*0840*/  IMAD.HI.U32 R9, P0, R5, R0, R10 ;  /* 0x0000000005097227 */ /* 0x000fc8000780000a */
[----:B------:R-:W-:Y:S01]  /*0850*/  IMAD.HI.U32 R5, R5, R4, RZ ;  /* 0x0000000405057227 */ /* 0x000fe200078e00ff */
[----:B------:R-:W-:-:S03]  /*0860*/  IADD3 R9, P1, PT, R12, R9, RZ ;  /* 0x000000090c097210 */ /* 0x000fc60007f3e0ff */
[----:B------:R-:W-:Y:S02]  /*0870*/  IMAD.X R5, RZ, RZ, R5, P0 ;  /* 0x000000ffff057224 */ /* 0x000fe400000e0605 */
[----:B------:R-:W-:-:S03]  /*0880*/  IMAD.WIDE.U32 R10, R9, R6, RZ ;  /* 0x00000006090a7225 */ /* 0x000fc600078e00ff */
[----:B------:R-:W-:Y:S01]  /*0890*/  IADD3.X R5, PT, PT, RZ, R5, RZ, P1, !PT ;  /* 0x00000005ff057210 */ /* 0x000fe20000ffe4ff */
[----:B------:R-:W-:Y:S01]  /*08a0*/  IMAD R9, R9, R7, R11 ;  /* 0x0000000709097224 */ /* 0x000fe200078e020b */
[----:B------:R-:W-:-:S03]  /*08b0*/  IADD3 R13, P1, PT, -R10, R0, RZ ;  /* 0x000000000a0d7210 */ /* 0x000fc60007f3e1ff */
[-C--:B------:R-:W-:Y:S01]  /*08c0*/  IMAD R5, R5, R6.reuse, R9 ;  /* 0x0000000605057224 */ /* 0x080fe200078e0209 */
[----:B------:R-:W-:-:S03]  /*08d0*/  ISETP.GE.U32.AND P0, PT, R13, R6, PT ;  /* 0x000000060d00720c */ /* 0x000fc60003f06070 */
[----:B------:R-:W-:Y:S01]  /*08e0*/  IMAD.X R12, R4, 0x1, ~R5, P1 ;  /* 0x00000001040c7824 */ /* 0x000fe200008e0e05 */
[----:B------:R-:W-:-:S04]  /*08f0*/  IADD3 R11, P1, PT, R13, -R6, RZ ;  /* 0x800000060d0b7210 */ /* 0x000fc80007f3e0ff */
[C---:B------:R-:W-:Y:S01]  /*0900*/  ISETP.GE.U32.AND.EX P0, PT, R12.reuse, R7, PT, P0 ;  /* 0x000000070c00720c */ /* 0x040fe20003f06100 */
[----:B------:R-:W-:Y:S01]  /*0910*/  IMAD.X R10, R12, 0x1, ~R7, P1 ;  /* 0x000000010c0a7824 */ /* 0x000fe200008e0e07 */
[----:B------:R-:W-:Y:S02]  /*0920*/  ISETP.NE.U32.AND P1, PT, R6, RZ, PT ;  /* 0x000000ff0600720c */ /* 0x000fe40003f25070 */
[----:B------:R-:W-:Y:S02]  /*0930*/  SEL R11, R11, R13, P0 ;  /* 0x0000000d0b0b7207 */ /* 0x000fe40000000000 */
[----:B------:R-:W-:Y:S02]  /*0940*/  SEL R10, R10, R12, P0 ;  /* 0x0000000c0a0a7207 */ /* 0x000fe40000000000 */
[CC--:B------:R-:W-:Y:S02]  /*0950*/  IADD3 R5, P2, PT, R11.reuse, -R6.reuse, RZ ;  /* 0x800000060b057210 */ /* 0x0c0fe40007f5e0ff */
[----:B------:R-:W-:-:S02]  /*0960*/  ISETP.GE.U32.AND P0, PT, R11, R6, PT ;  /* 0x000000060b00720c */ /* 0x000fc40003f06070 */
[----:B------:R-:W-:Y:S01]  /*0970*/  ISETP.NE.AND.EX P1, PT, R7, RZ, PT, P1 ;  /* 0x000000ff0700720c */ /* 0x000fe20003f25310 */
[C---:B------:R-:W-:Y:S01]  /*0980*/  IMAD.X R9, R10.reuse, 0x1, ~R7, P2 ;  /* 0x000000010a097824 */ /* 0x040fe200010e0e07 */
[----:B------:R-:W-:-:S04]  /*0990*/  ISETP.GE.U32.AND.EX P0, PT, R10, R7, PT, P0 ;  /* 0x000000070a00720c */ /* 0x000fc80003f06100 */
[----:B------:R-:W-:Y:S01]  /*09a0*/  SEL R7, R9, R10, P0 ;  /* 0x0000000a09077207 */ /* 0x000fe20000000000 */
[----:B------:R-:W-:Y:S01]  /*09b0*/  IMAD.MOV.U32 R9, RZ, RZ, 0x0 ;  /* 0x00000000ff097424 */ /* 0x000fe200078e00ff */
[----:B------:R-:W-:Y:S02]  /*09c0*/  SEL R6, R5, R11, P0 ;  /* 0x0000000b05067207 */ /* 0x000fe40000000000 */
[----:B------:R-:W-:Y:S02]  /*09d0*/  SEL R7, R7, 0xffffffff, P1 ;  /* 0xffffffff07077807 */ /* 0x000fe40000800000 */
[----:B------:R-:W-:Y:S01]  /*09e0*/  SEL R6, R6, 0xffffffff, P1 ;  /* 0xffffffff06067807 */ /* 0x000fe20000800000 */
[----:B------:R-:W-:Y:S06]  /*09f0*/  RET.REL.NODEC R8 `(_Z6kernelPfmmmmm) ;  /* 0xfffffff408807950 */ /* 0x000fec0003c3ffff */
.L_x_7:
[----:B------:R-:W-:-:S00]  /*0a00*/  BRA `(.L_x_7) ;  /* 0xfffffffc00fc7947 */ /* 0x000fc0000383ffff */
[----:B------:R-:W-:-:S00]  /*0a10*/  NOP ;  /* 0x0000000000007918 */ /* 0x000fc00000000000 */
        /* <DEDUP_REMOVED lines=14> */
.L_x_8:


//--------------------- .nv.shared.reserved.0     --------------------------
	.section	.nv.shared.reserved.0,"aw",@nobits
	.weak		__nv_reservedSMEM_offset_0_alias
	.size		__nv_reservedSMEM_offset_0_alias, 0, 64
	.other		__nv_reservedSMEM_offset_0_alias,@"STO_CUDA_RESERVED_SHARED STV_DEFAULT"
__nv_reservedSMEM_offset_0_alias:
	.zero		0
	.zero		64


//--------------------- .nv.constant0._Z6kernelPfmmmmm --------------------------
	.section	.nv.constant0._Z6kernelPfmmmmm,"a",@progbits
	.sectionflags	@""
	.align	4
.nv.constant0._Z6kernelPfmmmmm:
	.zero		944


//--------------------- SYMBOLS --------------------------

	.type		.nv.reservedSmem.offset0,@object
	.size		.nv.reservedSmem.offset0,0x4
